//
// Generated by NVIDIA NVVM Compiler
//
// Compiler Build ID: CL-36424714
// Cuda compilation tools, release 13.0, V13.0.88
// Based on NVVM 20.0.0
//

.version 9.0
.target sm_100
.address_size 64

	// .globl	_Z15array_generatorPdii

.visible .entry _Z15array_generatorPdii(
	.param .u64 .ptr .align 1 _Z15array_generatorPdii_param_0,
	.param .u32 _Z15array_generatorPdii_param_1,
	.param .u32 _Z15array_generatorPdii_param_2
)
{
	.reg .pred 	%p<11>;
	.reg .b32 	%r<40>;
	.reg .b64 	%rd<52>;
	.reg .b64 	%fd<16>;

	ld.param.u64 	%rd8, [_Z15array_generatorPdii_param_0];
	ld.param.u32 	%r22, [_Z15array_generatorPdii_param_1];
	ld.param.u32 	%r23, [_Z15array_generatorPdii_param_2];
	mov.u32 	%r1, %ntid.x;
	mov.u32 	%r24, %nctaid.x;
	mul.lo.s32 	%r2, %r24, %r1;
	setp.lt.s32 	%p1, %r22, 1;
	@%p1 bra 	$L__BB0_15;
	setp.lt.s32 	%p2, %r23, 1;
	@%p2 bra 	$L__BB0_15;
	mov.u32 	%r26, %tid.x;
	mov.u32 	%r27, %ctaid.x;
	mad.lo.s32 	%r28, %r27, %r1, %r26;
	and.b32  	%r3, %r23, 7;
	add.s32 	%r4, %r3, -1;
	and.b32  	%r5, %r23, 3;
	and.b32  	%r6, %r23, 2147483640;
	and.b32  	%r7, %r23, 1;
	neg.s32 	%r8, %r6;
	shl.b32 	%r9, %r2, 3;
	mul.wide.s32 	%rd9, %r28, 8;
	add.s64 	%rd50, %rd8, %rd9;
	cvta.to.global.u64 	%rd10, %rd8;
	add.s64 	%rd51, %rd10, %rd9;
	mul.lo.s32 	%r10, %r23, %r2;
	mov.b32 	%r34, 0;
	cvt.s64.s32 	%rd5, %r10;
	mul.wide.s32 	%rd11, %r10, 8;
	shl.b64 	%rd49, %rd5, 3;
$L__BB0_3:
	setp.lt.u32 	%p3, %r23, 8;
	add.s64 	%rd50, %rd50, %rd11;
	mov.b32 	%r38, 0;
	@%p3 bra 	$L__BB0_6;
	mov.b32 	%r35, 0;
	mov.u32 	%r36, %r8;
$L__BB0_5:
	.pragma "nounroll";
	mul.wide.s32 	%rd12, %r35, 8;
	add.s64 	%rd13, %rd50, %rd12;
	cvt.rn.f64.u64 	%fd1, %rd13;
	add.s64 	%rd14, %rd51, %rd12;
	st.global.f64 	[%rd14], %fd1;
	mul.wide.s32 	%rd15, %r2, 8;
	add.s64 	%rd16, %rd13, %rd15;
	cvt.rn.f64.u64 	%fd2, %rd16;
	add.s64 	%rd17, %rd14, %rd15;
	st.global.f64 	[%rd17], %fd2;
	add.s64 	%rd18, %rd16, %rd15;
	cvt.rn.f64.u64 	%fd3, %rd18;
	add.s64 	%rd19, %rd17, %rd15;
	st.global.f64 	[%rd19], %fd3;
	add.s64 	%rd20, %rd18, %rd15;
	cvt.rn.f64.u64 	%fd4, %rd20;
	add.s64 	%rd21, %rd19, %rd15;
	st.global.f64 	[%rd21], %fd4;
	add.s64 	%rd22, %rd20, %rd15;
	cvt.rn.f64.u64 	%fd5, %rd22;
	add.s64 	%rd23, %rd21, %rd15;
	st.global.f64 	[%rd23], %fd5;
	add.s64 	%rd24, %rd22, %rd15;
	cvt.rn.f64.u64 	%fd6, %rd24;
	add.s64 	%rd25, %rd23, %rd15;
	st.global.f64 	[%rd25], %fd6;
	add.s64 	%rd26, %rd24, %rd15;
	cvt.rn.f64.u64 	%fd7, %rd26;
	add.s64 	%rd27, %rd25, %rd15;
	st.global.f64 	[%rd27], %fd7;
	add.s64 	%rd28, %rd26, %rd15;
	cvt.rn.f64.u64 	%fd8, %rd28;
	add.s64 	%rd29, %rd27, %rd15;
	st.global.f64 	[%rd29], %fd8;
	add.s32 	%r36, %r36, 8;
	add.s32 	%r35, %r35, %r9;
	setp.ne.s32 	%p4, %r36, 0;
	mov.u32 	%r38, %r6;
	@%p4 bra 	$L__BB0_5;
$L__BB0_6:
	setp.eq.s32 	%p5, %r3, 0;
	@%p5 bra 	$L__BB0_14;
	setp.lt.u32 	%p6, %r4, 3;
	@%p6 bra 	$L__BB0_9;
	mul.lo.s32 	%r31, %r38, %r2;
	mul.wide.s32 	%rd30, %r31, 8;
	add.s64 	%rd31, %rd50, %rd30;
	cvt.rn.f64.u64 	%fd9, %rd31;
	add.s64 	%rd32, %rd51, %rd30;
	st.global.f64 	[%rd32], %fd9;
	mul.wide.s32 	%rd33, %r2, 8;
	add.s64 	%rd34, %rd31, %rd33;
	cvt.rn.f64.u64 	%fd10, %rd34;
	add.s64 	%rd35, %rd32, %rd33;
	st.global.f64 	[%rd35], %fd10;
	add.s64 	%rd36, %rd34, %rd33;
	cvt.rn.f64.u64 	%fd11, %rd36;
	add.s64 	%rd37, %rd35, %rd33;
	st.global.f64 	[%rd37], %fd11;
	add.s64 	%rd38, %rd36, %rd33;
	cvt.rn.f64.u64 	%fd12, %rd38;
	add.s64 	%rd39, %rd37, %rd33;
	st.global.f64 	[%rd39], %fd12;
	add.s32 	%r38, %r38, 4;
$L__BB0_9:
	setp.eq.s32 	%p7, %r5, 0;
	@%p7 bra 	$L__BB0_14;
	setp.eq.s32 	%p8, %r5, 1;
	@%p8 bra 	$L__BB0_12;
	mul.lo.s32 	%r32, %r38, %r2;
	mul.wide.s32 	%rd40, %r32, 8;
	add.s64 	%rd41, %rd50, %rd40;
	cvt.rn.f64.u64 	%fd13, %rd41;
	add.s64 	%rd42, %rd51, %rd40;
	st.global.f64 	[%rd42], %fd13;
	mul.wide.s32 	%rd43, %r2, 8;
	add.s64 	%rd44, %rd41, %rd43;
	cvt.rn.f64.u64 	%fd14, %rd44;
	add.s64 	%rd45, %rd42, %rd43;
	st.global.f64 	[%rd45], %fd14;
	add.s32 	%r38, %r38, 2;
$L__BB0_12:
	setp.eq.s32 	%p9, %r7, 0;
	@%p9 bra 	$L__BB0_14;
	mul.lo.s32 	%r33, %r38, %r2;
	mul.wide.s32 	%rd46, %r33, 8;
	add.s64 	%rd47, %rd50, %rd46;
	cvt.rn.f64.u64 	%fd15, %rd47;
	add.s64 	%rd48, %rd51, %rd46;
	st.global.f64 	[%rd48], %fd15;
$L__BB0_14:
	add.s32 	%r34, %r34, 1;
	setp.ne.s32 	%p10, %r34, %r22;
	add.s64 	%rd51, %rd51, %rd49;
	@%p10 bra 	$L__BB0_3;
$L__BB0_15:
	ret;

}
	// .globl	_Z13global_memoryPdiiPyS0_
.visible .entry _Z13global_memoryPdiiPyS0_(
	.param .u64 .ptr .align 1 _Z13global_memoryPdiiPyS0__param_0,
	.param .u32 _Z13global_memoryPdiiPyS0__param_1,
	.param .u32 _Z13global_memoryPdiiPyS0__param_2,
	.param .u64 .ptr .align 1 _Z13global_memoryPdiiPyS0__param_3,
	.param .u64 .ptr .align 1 _Z13global_memoryPdiiPyS0__param_4
)
{
	.reg .pred 	%p<10>;
	.reg .b32 	%r<14>;
	.reg .b64 	%rd<58>;
	.reg .b64 	%fd<201>;

	ld.param.u32 	%r6, [_Z13global_memoryPdiiPyS0__param_1];
	mov.u32 	%r7, %ctaid.x;
	mov.u32 	%r8, %ntid.x;
	mov.u32 	%r9, %tid.x;
	mad.lo.s32 	%r10, %r7, %r8, %r9;
	cvt.s64.s32 	%rd1, %r10;
	setp.lt.s32 	%p1, %r6, 1;
	mov.f64 	%fd189, 0d0000000000000000;
	mov.f64 	%fd190, %fd189;
	mov.f64 	%fd191, %fd189;
	mov.f64 	%fd192, %fd189;
	mov.f64 	%fd193, %fd189;
	mov.f64 	%fd194, %fd189;
	mov.f64 	%fd195, %fd189;
	mov.f64 	%fd196, %fd189;
	mov.f64 	%fd197, %fd189;
	mov.f64 	%fd198, %fd189;
	mov.f64 	%fd199, %fd189;
	mov.f64 	%fd200, %fd189;
	@%p1 bra 	$L__BB1_13;
	ld.param.u64 	%rd48, [_Z13global_memoryPdiiPyS0__param_0];
	shl.b64 	%rd20, %rd1, 3;
	add.s64 	%rd57, %rd48, %rd20;
	setp.lt.u32 	%p2, %r6, 8;
	@%p2 bra 	$L__BB1_4;
	and.b32  	%r11, %r6, 2147483640;
	neg.s32 	%r13, %r11;
$L__BB1_3:
	.pragma "nounroll";
	ld.f64 	%fd115, [%rd57];
	cvt.rzi.u64.f64 	%rd21, %fd115;
	bar.sync 	0;
	ld.f64 	%fd116, [%rd21];
	cvt.rzi.u64.f64 	%rd22, %fd116;
	bar.sync 	0;
	ld.f64 	%fd117, [%rd22];
	cvt.rzi.u64.f64 	%rd23, %fd117;
	bar.sync 	0;
	ld.f64 	%fd118, [%rd23];
	cvt.rzi.u64.f64 	%rd24, %fd118;
	bar.sync 	0;
	ld.f64 	%fd119, [%rd24];
	cvt.rzi.u64.f64 	%rd25, %fd119;
	bar.sync 	0;
	ld.f64 	%fd120, [%rd25];
	cvt.rzi.u64.f64 	%rd26, %fd120;
	bar.sync 	0;
	ld.f64 	%fd121, [%rd26];
	cvt.rzi.u64.f64 	%rd27, %fd121;
	bar.sync 	0;
	ld.f64 	%fd122, [%rd27];
	cvt.rzi.u64.f64 	%rd57, %fd122;
	ld.f64 	%fd178, [%rd27+245760];
	ld.f64 	%fd179, [%rd27+491520];
	ld.f64 	%fd180, [%rd27+737280];
	ld.f64 	%fd181, [%rd27+983040];
	ld.f64 	%fd182, [%rd27+1228800];
	ld.f64 	%fd183, [%rd27+1474560];
	ld.f64 	%fd184, [%rd27+1720320];
	ld.f64 	%fd185, [%rd27+1966080];
	ld.f64 	%fd186, [%rd27+2211840];
	ld.f64 	%fd187, [%rd27+2457600];
	ld.f64 	%fd188, [%rd27+2703360];
	bar.sync 	0;
	add.s32 	%r13, %r13, 8;
	setp.ne.s32 	%p3, %r13, 0;
	@%p3 bra 	$L__BB1_3;
$L__BB1_4:
	and.b32  	%r4, %r6, 7;
	setp.eq.s32 	%p4, %r4, 0;
	@%p4 bra 	$L__BB1_12;
	and.b32  	%r5, %r6, 3;
	setp.lt.u32 	%p5, %r4, 4;
	@%p5 bra 	$L__BB1_7;
	ld.f64 	%fd124, [%rd57];
	cvt.rzi.u64.f64 	%rd29, %fd124;
	bar.sync 	0;
	ld.f64 	%fd125, [%rd29];
	cvt.rzi.u64.f64 	%rd30, %fd125;
	bar.sync 	0;
	ld.f64 	%fd126, [%rd30];
	cvt.rzi.u64.f64 	%rd31, %fd126;
	bar.sync 	0;
	ld.f64 	%fd127, [%rd31];
	ld.f64 	%fd178, [%rd31+245760];
	ld.f64 	%fd179, [%rd31+491520];
	ld.f64 	%fd180, [%rd31+737280];
	ld.f64 	%fd181, [%rd31+983040];
	ld.f64 	%fd182, [%rd31+1228800];
	ld.f64 	%fd183, [%rd31+1474560];
	ld.f64 	%fd184, [%rd31+1720320];
	ld.f64 	%fd185, [%rd31+1966080];
	ld.f64 	%fd186, [%rd31+2211840];
	ld.f64 	%fd187, [%rd31+2457600];
	ld.f64 	%fd188, [%rd31+2703360];
	bar.sync 	0;
	cvt.rzi.u64.f64 	%rd57, %fd127;
$L__BB1_7:
	setp.eq.s32 	%p6, %r5, 0;
	@%p6 bra 	$L__BB1_12;
	setp.eq.s32 	%p7, %r5, 1;
	@%p7 bra 	$L__BB1_10;
	ld.f64 	%fd129, [%rd57];
	cvt.rzi.u64.f64 	%rd33, %fd129;
	bar.sync 	0;
	ld.f64 	%fd130, [%rd33];
	ld.f64 	%fd178, [%rd33+245760];
	ld.f64 	%fd179, [%rd33+491520];
	ld.f64 	%fd180, [%rd33+737280];
	ld.f64 	%fd181, [%rd33+983040];
	ld.f64 	%fd182, [%rd33+1228800];
	ld.f64 	%fd183, [%rd33+1474560];
	ld.f64 	%fd184, [%rd33+1720320];
	ld.f64 	%fd185, [%rd33+1966080];
	ld.f64 	%fd186, [%rd33+2211840];
	ld.f64 	%fd187, [%rd33+2457600];
	ld.f64 	%fd188, [%rd33+2703360];
	bar.sync 	0;
	cvt.rzi.u64.f64 	%rd57, %fd130;
$L__BB1_10:
	and.b32  	%r12, %r6, 1;
	setp.eq.b32 	%p8, %r12, 1;
	not.pred 	%p9, %p8;
	@%p9 bra 	$L__BB1_12;
	ld.f64 	%fd131, [%rd57];
	cvt.rzi.u64.f64 	%rd16, %fd131;
	ld.f64 	%fd178, [%rd57+245760];
	ld.f64 	%fd179, [%rd57+491520];
	ld.f64 	%fd180, [%rd57+737280];
	ld.f64 	%fd181, [%rd57+983040];
	ld.f64 	%fd182, [%rd57+1228800];
	ld.f64 	%fd183, [%rd57+1474560];
	ld.f64 	%fd184, [%rd57+1720320];
	ld.f64 	%fd185, [%rd57+1966080];
	ld.f64 	%fd186, [%rd57+2211840];
	ld.f64 	%fd187, [%rd57+2457600];
	ld.f64 	%fd188, [%rd57+2703360];
	bar.sync 	0;
	mov.u64 	%rd57, %rd16;
$L__BB1_12:
	cvt.rzi.u64.f64 	%rd34, %fd188;
	cvt.rzi.u64.f64 	%rd35, %fd187;
	cvt.rzi.u64.f64 	%rd36, %fd186;
	cvt.rzi.u64.f64 	%rd37, %fd178;
	cvt.rzi.u64.f64 	%rd38, %fd179;
	cvt.rzi.u64.f64 	%rd39, %fd180;
	cvt.rzi.u64.f64 	%rd40, %fd181;
	cvt.rzi.u64.f64 	%rd41, %fd182;
	cvt.rzi.u64.f64 	%rd42, %fd183;
	cvt.rzi.u64.f64 	%rd43, %fd184;
	cvt.rzi.u64.f64 	%rd44, %fd185;
	cvt.rn.f64.u64 	%fd197, %rd57;
	cvt.rn.f64.u64 	%fd196, %rd37;
	cvt.rn.f64.u64 	%fd195, %rd38;
	cvt.rn.f64.u64 	%fd194, %rd39;
	cvt.rn.f64.u64 	%fd193, %rd40;
	cvt.rn.f64.u64 	%fd192, %rd41;
	cvt.rn.f64.u64 	%fd191, %rd42;
	cvt.rn.f64.u64 	%fd190, %rd43;
	cvt.rn.f64.u64 	%fd189, %rd44;
	cvt.rn.f64.u64 	%fd198, %rd36;
	cvt.rn.f64.u64 	%fd199, %rd35;
	cvt.rn.f64.u64 	%fd200, %rd34;
$L__BB1_13:
	ld.param.u64 	%rd49, [_Z13global_memoryPdiiPyS0__param_0];
	cvta.to.global.u64 	%rd45, %rd49;
	shl.b64 	%rd46, %rd1, 3;
	add.s64 	%rd47, %rd45, %rd46;
	ld.global.f64 	%fd132, [%rd47];
	add.f64 	%fd133, %fd197, %fd132;
	add.f64 	%fd134, %fd196, %fd133;
	add.f64 	%fd135, %fd195, %fd134;
	add.f64 	%fd136, %fd194, %fd135;
	add.f64 	%fd137, %fd193, %fd136;
	add.f64 	%fd138, %fd192, %fd137;
	add.f64 	%fd139, %fd191, %fd138;
	add.f64 	%fd140, %fd190, %fd139;
	add.f64 	%fd141, %fd189, %fd140;
	add.f64 	%fd142, %fd198, %fd141;
	add.f64 	%fd143, %fd199, %fd142;
	add.f64 	%fd144, %fd200, %fd143;
	st.global.f64 	[%rd47], %fd144;
	ret;

}


// ===== COMPILED SASS (sm_100) =====

	.target	sm_100

	.elftype	@"ET_EXEC"


//--------------------- .note.nv.tkinfo           --------------------------
	.section	.note.nv.tkinfo,"",@"SHT_NOTE"
	.sectionflags	@"SHF_NOTE_NV_TKINFO"
	.tkinfo
        /*0018*/ 	.word	0x00000002
        /*0030*/ 	.string	""
        /*0030*/ 	.string	"ptxas"
        /*0030*/ 	.string	"Cuda compilation tools, release 13.0, V13.0.88"
        /*0030*/ 	.string	"Build cuda_13.0.r13.0/compiler.36424714_0"
        /*0030*/ 	.string	"-arch sm_100 -m 64 "



//--------------------- .note.nv.cuinfo           --------------------------
	.section	.note.nv.cuinfo,"",@"SHT_NOTE"
	.sectionflags	@"SHF_NOTE_NV_CUINFO"
        /*0018*/ 	.short	0x0002
        /*001a*/ 	.short	0x0064
        /*001c*/ 	.short	0x0082
	.zero		2


//--------------------- .nv.info                  --------------------------
	.section	.nv.info,"",@"SHT_CUDA_INFO"
	.align	4


	//----- nvinfo : EIATTR_REGCOUNT
	.align		4
        /*0000*/ 	.byte	0x04, 0x2f
        /*0002*/ 	.short	(.L_1 - .L_0)
	.align		4
.L_0:
        /*0004*/ 	.word	index@(_Z15array_generatorPdii)
        /*0008*/ 	.word	0x00000020


	//----- nvinfo : EIATTR_FRAME_SIZE
	.align		4
.L_1:
        /*000c*/ 	.byte	0x04, 0x11
        /*000e*/ 	.short	(.L_3 - .L_2)
	.align		4
.L_2:
        /*0010*/ 	.word	index@(_Z15array_generatorPdii)
        /*0014*/ 	.word	0x00000000


	//----- nvinfo : EIATTR_REGCOUNT
	.align		4
.L_3:
        /*0018*/ 	.byte	0x04, 0x2f
        /*001a*/ 	.short	(.L_5 - .L_4)
	.align		4
.L_4:
        /*001c*/ 	.word	index@(_Z13global_memoryPdiiPyS0_)
        /*0020*/ 	.word	0x00000020


	//----- nvinfo : EIATTR_FRAME_SIZE
	.align		4
.L_5:
        /*0024*/ 	.byte	0x04, 0x11
        /*0026*/ 	.short	(.L_7 - .L_6)
	.align		4
.L_6:
        /*0028*/ 	.word	index@(_Z13global_memoryPdiiPyS0_)
        /*002c*/ 	.word	0x00000000


	//----- nvinfo : EIATTR_MIN_STACK_SIZE
	.align		4
.L_7:
        /*0030*/ 	.byte	0x04, 0x12
        /*0032*/ 	.short	(.L_9 - .L_8)
	.align		4
.L_8:
        /*0034*/ 	.word	index@(_Z13global_memoryPdiiPyS0_)
        /*0038*/ 	.word	0x00000000


	//----- nvinfo : EIATTR_MIN_STACK_SIZE
	.align		4
.L_9:
        /*003c*/ 	.byte	0x04, 0x12
        /*003e*/ 	.short	(.L_11 - .L_10)
	.align		4
.L_10:
        /*0040*/ 	.word	index@(_Z15array_generatorPdii)
        /*0044*/ 	.word	0x00000000
.L_11:


//--------------------- .nv.compat                --------------------------
	.section	.nv.compat,"",@"SHT_CUDA_COMPAT_INFO"
	.align	4
        /*0000*/ 	.byte	0x02, 0x09, 0x00, 0x00, 0x02, 0x02, 0x01, 0x00, 0x02, 0x05, 0x05, 0x00, 0x03, 0x07, 0x01, 0x01
        /*0010*/ 	.byte	0x02, 0x03, 0x00, 0x00, 0x02, 0x06, 0x01, 0x00, 0x04, 0x0b, 0x08, 0x00, 0x01, 0x00, 0x00, 0x00
        /*0020*/ 	.byte	0x00, 0x00, 0x00, 0x00


//--------------------- .nv.info._Z13global_memoryPdiiPyS0_ --------------------------
	.section	.nv.info._Z13global_memoryPdiiPyS0_,"",@"SHT_CUDA_INFO"
	.sectionflags	@""
	.align	4


	//----- nvinfo : EIATTR_CUDA_API_VERSION
	.align		4
        /*0000*/ 	.byte	0x04, 0x37
        /*0002*/ 	.short	(.L_13 - .L_12)
.L_12:
        /*0004*/ 	.word	0x00000082


	//----- nvinfo : EIATTR_KPARAM_INFO
	.align		4
.L_13:
        /*0008*/ 	.byte	0x04, 0x17
        /*000a*/ 	.short	(.L_15 - .L_14)
.L_14:
        /*000c*/ 	.word	0x00000000
        /*0010*/ 	.short	0x0004
        /*0012*/ 	.short	0x0018
        /*0014*/ 	.byte	0x00, 0xf5, 0x21, 0x00


	//----- nvinfo : EIATTR_KPARAM_INFO
	.align		4
.L_15:
        /*0018*/ 	.byte	0x04, 0x17
        /*001a*/ 	.short	(.L_17 - .L_16)
.L_16:
        /*001c*/ 	.word	0x00000000
        /*0020*/ 	.short	0x0003
        /*0022*/ 	.short	0x0010
        /*0024*/ 	.byte	0x00, 0xf5, 0x21, 0x00


	//----- nvinfo : EIATTR_KPARAM_INFO
	.align		4
.L_17:
        /*0028*/ 	.byte	0x04, 0x17
        /*002a*/ 	.short	(.L_19 - .L_18)
.L_18:
        /*002c*/ 	.word	0x00000000
        /*0030*/ 	.short	0x0002
        /*0032*/ 	.short	0x000c
        /*0034*/ 	.byte	0x00, 0xf0, 0x11, 0x00


	//----- nvinfo : EIATTR_KPARAM_INFO
	.align		4
.L_19:
        /*0038*/ 	.byte	0x04, 0x17
        /*003a*/ 	.short	(.L_21 - .L_20)
.L_20:
        /*003c*/ 	.word	0x00000000
        /*0040*/ 	.short	0x0001
        /*0042*/ 	.short	0x0008
        /*0044*/ 	.byte	0x00, 0xf0, 0x11, 0x00


	//----- nvinfo : EIATTR_KPARAM_INFO
	.align		4
.L_21:
        /*0048*/ 	.byte	0x04, 0x17
        /*004a*/ 	.short	(.L_23 - .L_22)
.L_22:
        /*004c*/ 	.word	0x00000000
        /*0050*/ 	.short	0x0000
        /*0052*/ 	.short	0x0000
        /*0054*/ 	.byte	0x00, 0xf5, 0x21, 0x00


	//----- nvinfo : EIATTR_SPARSE_MMA_MASK
	.align		4
.L_23:
        /*0058*/ 	.byte	0x03, 0x50
        /*005a*/ 	.short	0x0000


	//----- nvinfo : EIATTR_MAXREG_COUNT
	.align		4
        /*005c*/ 	.byte	0x03, 0x1b
        /*005e*/ 	.short	0x00ff


	//----- nvinfo : EIATTR_NUM_BARRIERS
	.align		4
        /*0060*/ 	.byte	0x02, 0x4c
        /*0062*/ 	.byte	0x01
	.zero		1


	//----- nvinfo : EIATTR_MERCURY_ISA_VERSION
	.align		4
        /*0064*/ 	.byte	0x03, 0x5f
        /*0066*/ 	.short	0x0101


	//----- nvinfo : EIATTR_VRC_CTA_INIT_COUNT
	.align		4
        /*0068*/ 	.byte	0x02, 0x4a
	.zero		1
	.zero		1


	//----- nvinfo : EIATTR_EXIT_INSTR_OFFSETS
	.align		4
        /*006c*/ 	.byte	0x04, 0x1c
        /*006e*/ 	.short	(.L_25 - .L_24)


	//   ....[0]....
.L_24:
        /*0070*/ 	.word	0x00000af0


	//----- nvinfo : EIATTR_CBANK_PARAM_SIZE
	.align		4
.L_25:
        /*0074*/ 	.byte	0x03, 0x19
        /*0076*/ 	.short	0x0020


	//----- nvinfo : EIATTR_PARAM_CBANK
	.align		4
        /*0078*/ 	.byte	0x04, 0x0a
        /*007a*/ 	.short	(.L_27 - .L_26)
	.align		4
.L_26:
        /*007c*/ 	.word	index@(.nv.constant0._Z13global_memoryPdiiPyS0_)
        /*0080*/ 	.short	0x0380
        /*0082*/ 	.short	0x0020


	//----- nvinfo : EIATTR_SW_WAR
	.align		4
.L_27:
        /*0084*/ 	.byte	0x04, 0x36
        /*0086*/ 	.short	(.L_29 - .L_28)
.L_28:
        /*0088*/ 	.word	0x00000008
.L_29:


//--------------------- .nv.info._Z15array_generatorPdii --------------------------
	.section	.nv.info._Z15array_generatorPdii,"",@"SHT_CUDA_INFO"
	.sectionflags	@""
	.align	4


	//----- nvinfo : EIATTR_CUDA_API_VERSION
	.align		4
        /*0000*/ 	.byte	0x04, 0x37
        /*0002*/ 	.short	(.L_31 - .L_30)
.L_30:
        /*0004*/ 	.word	0x00000082


	//----- nvinfo : EIATTR_KPARAM_INFO
	.align		4
.L_31:
        /*0008*/ 	.byte	0x04, 0x17
        /*000a*/ 	.short	(.L_33 - .L_32)
.L_32:
        /*000c*/ 	.word	0x00000000
        /*0010*/ 	.short	0x0002
        /*0012*/ 	.short	0x000c
        /*0014*/ 	.byte	0x00, 0xf0, 0x11, 0x00


	//----- nvinfo : EIATTR_KPARAM_INFO
	.align		4
.L_33:
        /*0018*/ 	.byte	0x04, 0x17
        /*001a*/ 	.short	(.L_35 - .L_34)
.L_34:
        /*001c*/ 	.word	0x00000000
        /*0020*/ 	.short	0x0001
        /*0022*/ 	.short	0x0008
        /*0024*/ 	.byte	0x00, 0xf0, 0x11, 0x00


	//----- nvinfo : EIATTR_KPARAM_INFO
	.align		4
.L_35:
        /*0028*/ 	.byte	0x04, 0x17
        /*002a*/ 	.short	(.L_37 - .L_36)
.L_36:
        /*002c*/ 	.word	0x00000000
        /*0030*/ 	.short	0x0000
        /*0032*/ 	.short	0x0000
        /*0034*/ 	.byte	0x00, 0xf5, 0x21, 0x00


	//----- nvinfo : EIATTR_SPARSE_MMA_MASK
	.align		4
.L_37:
        /*0038*/ 	.byte	0x03, 0x50
        /*003a*/ 	.short	0x0000


	//----- nvinfo : EIATTR_MAXREG_COUNT
	.align		4
        /*003c*/ 	.byte	0x03, 0x1b
        /*003e*/ 	.short	0x00ff


	//----- nvinfo : EIATTR_MERCURY_ISA_VERSION
	.align		4
        /*0040*/ 	.byte	0x03, 0x5f
        /*0042*/ 	.short	0x0101


	//----- nvinfo : EIATTR_VRC_CTA_INIT_COUNT
	.align		4
        /*0044*/ 	.byte	0x02, 0x4a
	.zero		1
	.zero		1


	//----- nvinfo : EIATTR_EXIT_INSTR_OFFSETS
	.align		4
        /*0048*/ 	.byte	0x04, 0x1c
        /*004a*/ 	.short	(.L_39 - .L_38)


	//   ....[0]....
.L_38:
        /*004c*/ 	.word	0x00000030


	//   ....[1]....
        /*0050*/ 	.word	0x00000060


	//   ....[2]....
        /*0054*/ 	.word	0x00000760


	//----- nvinfo : EIATTR_CBANK_PARAM_SIZE
	.align		4
.L_39:
        /*0058*/ 	.byte	0x03, 0x19
        /*005a*/ 	.short	0x0010


	//----- nvinfo : EIATTR_PARAM_CBANK
	.align		4
        /*005c*/ 	.byte	0x04, 0x0a
        /*005e*/ 	.short	(.L_41 - .L_40)
	.align		4
.L_40:
        /*0060*/ 	.word	index@(.nv.constant0._Z15array_generatorPdii)
        /*0064*/ 	.short	0x0380
        /*0066*/ 	.short	0x0010


	//----- nvinfo : EIATTR_SW_WAR
	.align		4
.L_41:
        /*0068*/ 	.byte	0x04, 0x36
        /*006a*/ 	.short	(.L_43 - .L_42)
.L_42:
        /*006c*/ 	.word	0x00000008
.L_43:


//--------------------- .nv.callgraph             --------------------------
	.section	.nv.callgraph,"",@"SHT_CUDA_CALLGRAPH"
	.align	4
	.sectionentsize	8
	.align		4
        /*0000*/ 	.word	0x00000000
	.align		4
        /*0004*/ 	.word	0xffffffff
	.align		4
        /*0008*/ 	.word	0x00000000
	.align		4
        /*000c*/ 	.word	0xfffffffe
	.align		4
        /*0010*/ 	.word	0x00000000
	.align		4
        /*0014*/ 	.word	0xfffffffd
	.align		4
        /*0018*/ 	.word	0x00000000
	.align		4
        /*001c*/ 	.word	0xfffffffc


//--------------------- .text._Z13global_memoryPdiiPyS0_ --------------------------
	.section	.text._Z13global_memoryPdiiPyS0_,"ax",@progbits
	.align	128
        .global         _Z13global_memoryPdiiPyS0_
        .type           _Z13global_memoryPdiiPyS0_,@function
        .size           _Z13global_memoryPdiiPyS0_,(.L_x_14 - _Z13global_memoryPdiiPyS0_)
        .other          _Z13global_memoryPdiiPyS0_,@"STO_CUDA_ENTRY STV_DEFAULT"
_Z13global_memoryPdiiPyS0_:
.text._Z13global_memoryPdiiPyS0_:
[----:B------:R-:W-:Y:S01]  /*0000*/  LDC R1, c[0x0][0x37c] ;  /* 0x0000df00ff017b82 */ /* 0x000fe20000000800 */
[----:B------:R-:W0:Y:S07]  /*0010*/  S2R R3, SR_TID.X ;  /* 0x0000000000037919 */ /* 0x000e2e0000002100 */
[----:B------:R-:W0:Y:S01]  /*0020*/  S2UR UR4, SR_CTAID.X ;  /* 0x00000000000479c3 */ /* 0x000e220000002500 */
[----:B------:R-:W1:Y:S01]  /*0030*/  LDCU UR5, c[0x0][0x388] ;  /* 0x00007100ff0577ac */ /* 0x000e620008000800 */
[----:B------:R-:W-:-:S02]  /*0040*/  CS2R R18, SRZ ;  /* 0x0000000000127805 */ /* 0x000fc4000001ff00 */
[----:B------:R-:W-:Y:S02]  /*0050*/  CS2R R16, SRZ ;  /* 0x0000000000107805 */ /* 0x000fe4000001ff00 */
[----:B------:R-:W-:Y:S02]  /*0060*/  CS2R R14, SRZ ;  /* 0x00000000000e7805 */ /* 0x000fe4000001ff00 */
[----:B------:R-:W-:Y:S02]  /*0070*/  CS2R R12, SRZ ;  /* 0x00000000000c7805 */ /* 0x000fe4000001ff00 */
[----:B------:R-:W-:Y:S02]  /*0080*/  CS2R R10, SRZ ;  /* 0x00000000000a7805 */ /* 0x000fe4000001ff00 */
[----:B------:R-:W-:Y:S01]  /*0090*/  CS2R R8, SRZ ;  /* 0x0000000000087805 */ /* 0x000fe2000001ff00 */
[----:B------:R-:W0:Y:S01]  /*00a0*/  LDC R0, c[0x0][0x360] ;  /* 0x0000d800ff007b82 */ /* 0x000e220000000800 */
[----:B------:R-:W-:-:S02]  /*00b0*/  CS2R R6, SRZ ;  /* 0x0000000000067805 */ /* 0x000fc4000001ff00 */
[----:B------:R-:W-:Y:S02]  /*00c0*/  CS2R R26, SRZ ;  /* 0x00000000001a7805 */ /* 0x000fe4000001ff00 */
[----:B------:R-:W-:Y:S02]  /*00d0*/  CS2R R20, SRZ ;  /* 0x0000000000147805 */ /* 0x000fe4000001ff00 */
[----:B------:R-:W-:Y:S02]  /*00e0*/  CS2R R22, SRZ ;  /* 0x0000000000167805 */ /* 0x000fe4000001ff00 */
[----:B------:R-:W-:Y:S01]  /*00f0*/  CS2R R24, SRZ ;  /* 0x0000000000187805 */ /* 0x000fe2000001ff00 */
[----:B------:R-:W2:Y:S01]  /*0100*/  LDCU.64 UR8, c[0x0][0x358] ;  /* 0x00006b00ff0877ac */ /* 0x000ea20008000a00 */
[----:B-1----:R-:W-:Y:S01]  /*0110*/  UISETP.GE.AND UP0, UPT, UR5, 0x1, UPT ;  /* 0x000000010500788c */ /* 0x002fe2000bf06270 */
[----:B0-----:R-:W-:Y:S01]  /*0120*/  IMAD R0, R0, UR4, R3 ;  /* 0x0000000400007c24 */ /* 0x001fe2000f8e0203 */
[----:B------:R-:W-:-:S04]  /*0130*/  CS2R R2, SRZ ;  /* 0x0000000000027805 */ /* 0x000fc8000001ff00 */
[----:B------:R-:W-:-:S03]  /*0140*/  SHF.R.S32.HI R29, RZ, 0x1f, R0 ;  /* 0x0000001fff1d7819 */ /* 0x000fc60000011400 */
[----:B--2---:R-:W-:Y:S05]  /*0150*/  BRA.U !UP0, `(.L_x_0) ;  /* 0x0000000908207547 */ /* 0x004fea000b800000 */
[----:B------:R-:W0:Y:S01]  /*0160*/  LDCU.64 UR6, c[0x0][0x380] ;  /* 0x00007000ff0677ac */ /* 0x000e220008000a00 */
[----:B------:R-:W-:Y:S01]  /*0170*/  UISETP.GE.U32.AND UP0, UPT, UR5, 0x8, UPT ;  /* 0x000000080500788c */ /* 0x000fe2000bf06070 */
[----:B0-----:R-:W-:-:S04]  /*0180*/  LEA R2, P0, R0, UR6, 0x3 ;  /* 0x0000000600027c11 */ /* 0x001fc8000f8018ff */
[----:B------:R-:W-:-:S04]  /*0190*/  LEA.HI.X R3, R0, UR7, R29, 0x3, P0 ;  /* 0x0000000700037c11 */ /* 0x000fc800080f1c1d */
[----:B------:R-:W-:Y:S05]  /*01a0*/  BRA.U !UP0, `(.L_x_1) ;  /* 0x0000000108a07547 */ /* 0x000fea000b800000 */
[----:B------:R-:W-:-:S04]  /*01b0*/  ULOP3.LUT UR4, UR5, 0x7ffffff8, URZ, 0xc0, !UPT ;  /* 0x7ffffff805047892 */ /* 0x000fc8000f8ec0ff */
[----:B------:R-:W-:-:S12]  /*01c0*/  UIADD3 UR4, UPT, UPT, -UR4, URZ, URZ ;  /* 0x000000ff04047290 */ /* 0x000fd8000fffe1ff */
.L_x_2:
[----:B-1----:R-:W2:Y:S01]  /*01d0*/  LD.E.64 R2, desc[UR8][R2.64] ;  /* 0x0000000802027980 */ /* 0x002ea2000c101b00 */
[----:B------:R-:W-:Y:S06]  /*01e0*/  BAR.SYNC.DEFER_BLOCKING 0x0 ;  /* 0x0000000000007b1d */ /* 0x000fec0000010000 */
[----:B--2--5:R-:W0:Y:S02]  /*01f0*/  F2I.U64.F64.TRUNC R4, R2 ;  /* 0x0000000200047311 */ /* 0x024e24000030d800 */
[----:B0-----:R-:W2:Y:S01]  /*0200*/  LD.E.64 R4, desc[UR8][R4.64] ;  /* 0x0000000804047980 */ /* 0x001ea2000c101b00 */
[----:B------:R-:W-:Y:S06]  /*0210*/  BAR.SYNC.DEFER_BLOCKING 0x0 ;  /* 0x0000000000007b1d */ /* 0x000fec0000010000 */
[----:B--2---:R-:W0:Y:S02]  /*0220*/  F2I.U64.F64.TRUNC R6, R4 ;  /* 0x0000000400067311 */ /* 0x004e24000030d800 */
        /* <DEDUP_REMOVED lines=15> */
[----:B0-----:R-:W2:Y:S04]  /*0320*/  LD.E.64 R2, desc[UR8][R26.64] ;  /* 0x000000081a027980 */ /* 0x001ea8000c101b00 */
[----:B------:R0:W5:Y:S04]  /*0330*/  LD.E.64 R4, desc[UR8][R26.64+0x3c000] ;  /* 0x03c000081a047980 */ /* 0x000168000c101b00 */
        /* <DEDUP_REMOVED lines=9> */
[----:B------:R0:W5:Y:S01]  /*03d0*/  LD.E.64 R24, desc[UR8][R26.64+0x294000] ;  /* 0x294000081a187980 */ /* 0x000162000c101b00 */
[----:B------:R-:W-:-:S04]  /*03e0*/  UIADD3 UR4, UPT, UPT, UR4, 0x8, URZ ;  /* 0x0000000804047890 */ /* 0x000fc8000fffe0ff */
[----:B------:R-:W-:Y:S01]  /*03f0*/  UISETP.NE.AND UP0, UPT, UR4, URZ, UPT ;  /* 0x000000ff0400728c */ /* 0x000fe2000bf05270 */
[----:B------:R-:W-:Y:S06]  /*0400*/  BAR.SYNC.DEFER_BLOCKING 0x0 ;  /* 0x0000000000007b1d */ /* 0x000fec0000010000 */
[----:B--2---:R-:W1:Y:S02]  /*0410*/  F2I.U64.F64.TRUNC R2, R2 ;  /* 0x0000000200027311 */ /* 0x004e64000030d800 */
[----:B0-----:R-:W-:Y:S05]  /*0420*/  BRA.U UP0, `(.L_x_2) ;  /* 0xfffffffd00687547 */ /* 0x001fea000b83ffff */
.L_x_1:
[----:B------:R-:W-:-:S09]  /*0430*/  ULOP3.LUT UP0, UR4, UR5, 0x7, URZ, 0xc0, !UPT ;  /* 0x0000000705047892 */ /* 0x000fd2000f80c0ff */
[----:B------:R-:W-:Y:S05]  /*0440*/  BRA.U !UP0, `(.L_x_3) ;  /* 0x0000000508087547 */ /* 0x000fea000b800000 */
[----:B------:R-:W-:Y:S02]  /*0450*/  UISETP.GE.U32.AND UP0, UPT, UR4, 0x4, UPT ;  /* 0x000000040400788c */ /* 0x000fe4000bf06070 */
[----:B------:R-:W-:-:S04]  /*0460*/  ULOP3.LUT UR6, UR5, 0x3, URZ, 0xc0, !UPT ;  /* 0x0000000305067892 */ /* 0x000fc8000f8ec0ff */
[----:B------:R-:W-:-:S03]  /*0470*/  UISETP.NE.AND UP1, UPT, UR6, URZ, UPT ;  /* 0x000000ff0600728c */ /* 0x000fc6000bf25270 */
[----:B------:R-:W-:Y:S08]  /*0480*/  BRA.U !UP0, `(.L_x_4) ;  /* 0x00000001085c7547 */ /* 0x000ff0000b800000 */
        /* <DEDUP_REMOVED lines=20> */
[----:B------:R-:W5:Y:S01]  /*05d0*/  LD.E.64 R24, desc[UR8][R24.64+0x294000] ;  /* 0x2940000818187980 */ /* 0x000f62000c101b00 */
[----:B------:R-:W-:Y:S06]  /*05e0*/  BAR.SYNC.DEFER_BLOCKING 0x0 ;  /* 0x0000000000007b1d */ /* 0x000fec0000010000 */
[----:B--2---:R0:W2:Y:S02]  /*05f0*/  F2I.U64.F64.TRUNC R2, R26 ;  /* 0x0000001a00027311 */ /* 0x0040a4000030d800 */
.L_x_4:
[----:B------:R-:W-:Y:S05]  /*0600*/  BRA.U !UP1, `(.L_x_3) ;  /* 0x0000000109987547 */ /* 0x000fea000b800000 */
[----:B------:R-:W-:Y:S02]  /*0610*/  UISETP.NE.AND UP0, UPT, UR6, 0x1, UPT ;  /* 0x000000010600788c */ /* 0x000fe4000bf05270 */
[----:B------:R-:W-:-:S04]  /*0620*/  ULOP3.LUT UR4, UR5, 0x1, URZ, 0xc0, !UPT ;  /* 0x0000000105047892 */ /* 0x000fc8000f8ec0ff */
[----:B------:R-:W-:-:S03]  /*0630*/  UISETP.NE.U32.AND UP1, UPT, UR4, 0x1, UPT ;  /* 0x000000010400788c */ /* 0x000fc6000bf25070 */
[----:B------:R-:W-:Y:S08]  /*0640*/  BRA.U !UP0, `(.L_x_5) ;  /* 0x0000000108447547 */ /* 0x000ff0000b800000 */
[----:B-12---:R-:W2:Y:S01]  /*0650*/  LD.E.64 R2, desc[UR8][R2.64] ;  /* 0x0000000802027980 */ /* 0x006ea2000c101b00 */
[----:B------:R-:W-:Y:S06]  /*0660*/  BAR.SYNC.DEFER_BLOCKING 0x0 ;  /* 0x0000000000007b1d */ /* 0x000fec0000010000 */
[----:B--2---:R-:W0:Y:S02]  /*0670*/  F2I.U64.F64.TRUNC R2, R2 ;  /* 0x0000000200027311 */ /* 0x004e24000030d800 */
[----:B0-----:R-:W2:Y:S04]  /*0680*/  LD.E.64 R26, desc[UR8][R2.64] ;  /* 0x00000008021a7980 */ /* 0x001ea8000c101b00 */
[----:B-----5:R-:W5:Y:S04]  /*0690*/  LD.E.64 R4, desc[UR8][R2.64+0x3c000] ;  /* 0x03c0000802047980 */ /* 0x020f68000c101b00 */
[----:B------:R-:W5:Y:S04]  /*06a0*/  LD.E.64 R6, desc[UR8][R2.64+0x78000] ;  /* 0x0780000802067980 */ /* 0x000f68000c101b00 */
        /* <DEDUP_REMOVED lines=8> */
[----:B------:R2:W5:Y:S01]  /*0730*/  LD.E.64 R24, desc[UR8][R2.64+0x294000] ;  /* 0x2940000802187980 */ /* 0x000562000c101b00 */
[----:B------:R-:W-:Y:S06]  /*0740*/  BAR.SYNC.DEFER_BLOCKING 0x0 ;  /* 0x0000000000007b1d */ /* 0x000fec0000010000 */
[----:B--2---:R3:W4:Y:S02]  /*0750*/  F2I.U64.F64.TRUNC R2, R26 ;  /* 0x0000001a00027311 */ /* 0x004724000030d800 */
.L_x_5:
[----:B------:R-:W-:Y:S05]  /*0760*/  BRA.U UP1, `(.L_x_3) ;  /* 0x0000000101407547 */ /* 0x000fea000b800000 */
[----:B01234-:R-:W2:Y:S04]  /*0770*/  LD.E.64 R26, desc[UR8][R2.64] ;  /* 0x00000008021a7980 */ /* 0x01fea8000c101b00 */
        /* <DEDUP_REMOVED lines=12> */
[----:B--2---:R-:W0:Y:S02]  /*0840*/  F2I.U64.F64.TRUNC R26, R26 ;  /* 0x0000001a001a7311 */ /* 0x004e24000030d800 */
[----:B0-----:R-:W-:-:S02]  /*0850*/  IMAD.MOV.U32 R2, RZ, RZ, R26 ;  /* 0x000000ffff027224 */ /* 0x001fc400078e001a */
[----:B------:R-:W-:-:S07]  /*0860*/  IMAD.MOV.U32 R3, RZ, RZ, R27 ;  /* 0x000000ffff037224 */ /* 0x000fce00078e001b */
.L_x_3:
[----:B0----5:R-:W-:Y:S08]  /*0870*/  F2I.U64.F64.TRUNC R24, R24 ;  /* 0x0000001800187311 */ /* 0x021ff0000030d800 */
[----:B------:R-:W-:Y:S08]  /*0880*/  F2I.U64.F64.TRUNC R22, R22 ;  /* 0x0000001600167311 */ /* 0x000ff0000030d800 */
[----:B------:R-:W-:Y:S08]  /*0890*/  F2I.U64.F64.TRUNC R20, R20 ;  /* 0x0000001400147311 */ /* 0x000ff0000030d800 */
[----:B------:R-:W3:Y:S08]  /*08a0*/  F2I.U64.F64.TRUNC R4, R4 ;  /* 0x0000000400047311 */ /* 0x000ef0000030d800 */
[----:B------:R-:W0:Y:S08]  /*08b0*/  F2I.U64.F64.TRUNC R6, R6 ;  /* 0x0000000600067311 */ /* 0x000e30000030d800 */
[----:B------:R-:W0:Y:S08]  /*08c0*/  F2I.U64.F64.TRUNC R8, R8 ;  /* 0x0000000800087311 */ /* 0x000e30000030d800 */
[----:B------:R-:W0:Y:S08]  /*08d0*/  F2I.U64.F64.TRUNC R10, R10 ;  /* 0x0000000a000a7311 */ /* 0x000e30000030d800 */
[----:B------:R-:W0:Y:S08]  /*08e0*/  F2I.U64.F64.TRUNC R12, R12 ;  /* 0x0000000c000c7311 */ /* 0x000e30000030d800 */
[----:B------:R-:W0:Y:S08]  /*08f0*/  F2I.U64.F64.TRUNC R14, R14 ;  /* 0x0000000e000e7311 */ /* 0x000e30000030d800 */
[----:B------:R-:W0:Y:S08]  /*0900*/  F2I.U64.F64.TRUNC R16, R16 ;  /* 0x0000001000107311 */ /* 0x000e30000030d800 */
[----:B------:R-:W0:Y:S08]  /*0910*/  F2I.U64.F64.TRUNC R18, R18 ;  /* 0x0000001200127311 */ /* 0x000e30000030d800 */
[----:B-12-4-:R-:W1:Y:S08]  /*0920*/  I2F.F64.U64 R2, R2 ;  /* 0x0000000200027312 */ /* 0x016e700000301800 */
[----:B---3--:R2:W3:Y:S08]  /*0930*/  I2F.F64.U64 R26, R4 ;  /* 0x00000004001a7312 */ /* 0x0084f00000301800 */
[----:B0-----:R-:W0:Y:S08]  /*0940*/  I2F.F64.U64 R6, R6 ;  /* 0x0000000600067312 */ /* 0x001e300000301800 */
[----:B------:R-:W4:Y:S08]  /*0950*/  I2F.F64.U64 R8, R8 ;  /* 0x0000000800087312 */ /* 0x000f300000301800 */
[----:B------:R-:W0:Y:S08]  /*0960*/  I2F.F64.U64 R10, R10 ;  /* 0x0000000a000a7312 */ /* 0x000e300000301800 */
[----:B------:R-:W0:Y:S08]  /*0970*/  I2F.F64.U64 R12, R12 ;  /* 0x0000000c000c7312 */ /* 0x000e300000301800 */
[----:B------:R-:W0:Y:S08]  /*0980*/  I2F.F64.U64 R14, R14 ;  /* 0x0000000e000e7312 */ /* 0x000e300000301800 */
[----:B------:R-:W0:Y:S08]  /*0990*/  I2F.F64.U64 R16, R16 ;  /* 0x0000001000107312 */ /* 0x000e300000301800 */
[----:B------:R-:W0:Y:S08]  /*09a0*/  I2F.F64.U64 R18, R18 ;  /* 0x0000001200127312 */ /* 0x000e300000301800 */
[----:B------:R-:W0:Y:S08]  /*09b0*/  I2F.F64.U64 R20, R20 ;  /* 0x0000001400147312 */ /* 0x000e300000301800 */
[----:B------:R-:W0:Y:S08]  /*09c0*/  I2F.F64.U64 R22, R22 ;  /* 0x0000001600167312 */ /* 0x000e300000301800 */
[----:B-1234-:R-:W0:Y:S02]  /*09d0*/  I2F.F64.U64 R24, R24 ;  /* 0x0000001800187312 */ /* 0x01ee240000301800 */
.L_x_0:
[----:B------:R-:W1:Y:S02]  /*09e0*/  LDCU.64 UR4, c[0x0][0x380] ;  /* 0x00007000ff0477ac */ /* 0x000e640008000a00 */
[----:B-1----:R-:W-:-:S04]  /*09f0*/  LEA R4, P0, R0, UR4, 0x3 ;  /* 0x0000000400047c11 */ /* 0x002fc8000f8018ff */
[----:B------:R-:W-:-:S05]  /*0a00*/  LEA.HI.X R5, R0, UR5, R29, 0x3, P0 ;  /* 0x0000000500057c11 */ /* 0x000fca00080f1c1d */
[----:B------:R-:W2:Y:S02]  /*0a10*/  LDG.E.64 R28, desc[UR8][R4.64] ;  /* 0x00000008041c7981 */ /* 0x000ea4000c1e1b00 */
[----:B--2---:R-:W-:-:S08]  /*0a20*/  DADD R2, R28, R2 ;  /* 0x000000001c027229 */ /* 0x004fd00000000002 */
[----:B------:R-:W-:-:S08]  /*0a30*/  DADD R2, R2, R26 ;  /* 0x0000000002027229 */ /* 0x000fd0000000001a */
[----:B0-----:R-:W-:-:S08]  /*0a40*/  DADD R2, R2, R6 ;  /* 0x0000000002027229 */ /* 0x001fd00000000006 */
[----:B------:R-:W-:-:S08]  /*0a50*/  DADD R2, R2, R8 ;  /* 0x0000000002027229 */ /* 0x000fd00000000008 */
[----:B------:R-:W-:-:S08]  /*0a60*/  DADD R2, R2, R10 ;  /* 0x0000000002027229 */ /* 0x000fd0000000000a */
[----:B------:R-:W-:-:S08]  /*0a70*/  DADD R2, R2, R12 ;  /* 0x0000000002027229 */ /* 0x000fd0000000000c */
[----:B------:R-:W-:-:S08]  /*0a80*/  DADD R2, R2, R14 ;  /* 0x0000000002027229 */ /* 0x000fd0000000000e */
[----:B------:R-:W-:-:S08]  /*0a90*/  DADD R2, R2, R16 ;  /* 0x0000000002027229 */ /* 0x000fd00000000010 */
[----:B------:R-:W-:-:S08]  /*0aa0*/  DADD R2, R2, R18 ;  /* 0x0000000002027229 */ /* 0x000fd00000000012 */
[----:B------:R-:W-:-:S08]  /*0ab0*/  DADD R2, R2, R20 ;  /* 0x0000000002027229 */ /* 0x000fd00000000014 */
[----:B------:R-:W-:-:S08]  /*0ac0*/  DADD R2, R2, R22 ;  /* 0x0000000002027229 */ /* 0x000fd00000000016 */
[----:B------:R-:W-:-:S07]  /*0ad0*/  DADD R2, R2, R24 ;  /* 0x0000000002027229 */ /* 0x000fce0000000018 */
[----:B------:R-:W-:Y:S01]  /*0ae0*/  STG.E.64 desc[UR8][R4.64], R2 ;  /* 0x0000000204007986 */ /* 0x000fe2000c101b08 */
[----:B------:R-:W-:Y:S05]  /*0af0*/  EXIT ;  /* 0x000000000000794d */ /* 0x000fea0003800000 */
.L_x_6:
[----:B------:R-:W-:-:S00]  /*0b00*/  BRA `(.L_x_6) ;  /* 0xfffffffc00fc7947 */ /* 0x000fc0000383ffff */
[----:B------:R-:W-:-:S00]  /*0b10*/  NOP ;  /* 0x0000000000007918 */ /* 0x000fc00000000000 */
        /* <DEDUP_REMOVED lines=14> */
.L_x_14:


//--------------------- .text._Z15array_generatorPdii --------------------------
	.section	.text._Z15array_generatorPdii,"ax",@progbits
	.align	128
        .global         _Z15array_generatorPdii
        .type           _Z15array_generatorPdii,@function
        .size           _Z15array_generatorPdii,(.L_x_15 - _Z15array_generatorPdii)
        .other          _Z15array_generatorPdii,@"STO_CUDA_ENTRY STV_DEFAULT"
_Z15array_generatorPdii:
.text._Z15array_generatorPdii:
[----:B------:R-:W-:Y:S08]  /*0000*/  LDC R1, c[0x0][0x37c] ;  /* 0x0000df00ff017b82 */ /* 0x000ff00000000800 */
[----:B------:R-:W0:Y:S02]  /*0010*/  LDC R0, c[0x0][0x388] ;  /* 0x0000e200ff007b82 */ /* 0x000e240000000800 */
[----:B0-----:R-:W-:-:S13]  /*0020*/  ISETP.GE.AND P0, PT, R0, 0x1, PT ;  /* 0x000000010000780c */ /* 0x001fda0003f06270 */
[----:B------:R-:W-:Y:S05]  /*0030*/  @!P0 EXIT ;  /* 0x000000000000894d */ /* 0x000fea0003800000 */
[----:B------:R-:W0:Y:S02]  /*0040*/  LDC R2, c[0x0][0x38c] ;  /* 0x0000e300ff027b82 */ /* 0x000e240000000800 */
[----:B0-----:R-:W-:-:S13]  /*0050*/  ISETP.GE.AND P0, PT, R2, 0x1, PT ;  /* 0x000000010200780c */ /* 0x001fda0003f06270 */
[----:B------:R-:W-:Y:S05]  /*0060*/  @!P0 EXIT ;  /* 0x000000000000894d */ /* 0x000fea0003800000 */
[----:B------:R-:W0:Y:S01]  /*0070*/  S2R R3, SR_TID.X ;  /* 0x0000000000037919 */ /* 0x000e220000002100 */
[----:B------:R-:W1:Y:S01]  /*0080*/  LDCU UR4, c[0x0][0x360] ;  /* 0x00006c00ff0477ac */ /* 0x000e620008000800 */
[----:B------:R-:W1:Y:S01]  /*0090*/  LDC R25, c[0x0][0x370] ;  /* 0x0000dc00ff197b82 */ /* 0x000e620000000800 */
[C---:B------:R-:W-:Y:S01]  /*00a0*/  LOP3.LUT R24, R2.reuse, 0x7, RZ, 0xc0, !PT ;  /* 0x0000000702187812 */ /* 0x040fe200078ec0ff */
[----:B------:R-:W0:Y:S01]  /*00b0*/  S2R R0, SR_CTAID.X ;  /* 0x0000000000007919 */ /* 0x000e220000002500 */
[----:B------:R-:W-:Y:S01]  /*00c0*/  LOP3.LUT R4, R2, 0x7ffffff8, RZ, 0xc0, !PT ;  /* 0x7ffffff802047812 */ /* 0x000fe200078ec0ff */
[----:B------:R-:W2:Y:S04]  /*00d0*/  LDCU.64 UR6, c[0x0][0x358] ;  /* 0x00006b00ff0677ac */ /* 0x000ea80008000a00 */
[----:B------:R-:W3:Y:S01]  /*00e0*/  LDC.64 R6, c[0x0][0x380] ;  /* 0x0000e000ff067b82 */ /* 0x000ee20000000a00 */
[----:B-1----:R-:W-:-:S04]  /*00f0*/  IMAD R25, R25, UR4, RZ ;  /* 0x0000000419197c24 */ /* 0x002fc8000f8e02ff */
[----:B------:R-:W-:Y:S02]  /*0100*/  IMAD R5, R25, R2, RZ ;  /* 0x0000000219057224 */ /* 0x000fe400078e02ff */
[----:B0-----:R-:W-:Y:S01]  /*0110*/  IMAD R3, R0, UR4, R3 ;  /* 0x0000000400037c24 */ /* 0x001fe2000f8e0203 */
[----:B------:R-:W-:Y:S01]  /*0120*/  IADD3 R0, PT, PT, R24, -0x1, RZ ;  /* 0xffffffff18007810 */ /* 0x000fe20007ffe0ff */
[----:B------:R-:W-:Y:S02]  /*0130*/  UMOV UR4, URZ ;  /* 0x000000ff00047c82 */ /* 0x000fe40008000000 */
[----:B---3--:R-:W-:Y:S01]  /*0140*/  IMAD.WIDE R6, R3, 0x8, R6 ;  /* 0x0000000803067825 */ /* 0x008fe200078e0206 */
[----:B------:R-:W-:Y:S02]  /*0150*/  ISETP.GE.U32.AND P0, PT, R0, 0x3, PT ;  /* 0x000000030000780c */ /* 0x000fe40003f06070 */
[----:B------:R-:W-:Y:S02]  /*0160*/  SHF.R.S32.HI R0, RZ, 0x1f, R5 ;  /* 0x0000001fff007819 */ /* 0x000fe40000011405 */
[----:B------:R-:W-:-:S02]  /*0170*/  LOP3.LUT R3, R2, 0x3, RZ, 0xc0, !PT ;  /* 0x0000000302037812 */ /* 0x000fc400078ec0ff */
[----:B------:R-:W-:Y:S02]  /*0180*/  IADD3 R2, PT, PT, -R4, RZ, RZ ;  /* 0x000000ff04027210 */ /* 0x000fe40007ffe1ff */
[----:B------:R-:W-:Y:S02]  /*0190*/  SHF.L.U64.HI R0, R5, 0x3, R0 ;  /* 0x0000000305007819 */ /* 0x000fe40000010200 */
[----:B------:R-:W-:Y:S02]  /*01a0*/  MOV R10, R6 ;  /* 0x00000006000a7202 */ /* 0x000fe40000000f00 */
[----:B--2---:R-:W-:-:S07]  /*01b0*/  MOV R11, R7 ;  /* 0x00000007000b7202 */ /* 0x004fce0000000f00 */
.L_x_12:
[----:B0-2---:R-:W0:Y:S01]  /*01c0*/  LDC.64 R8, c[0x0][0x388] ;  /* 0x0000e200ff087b82 */ /* 0x005e220000000a00 */
[----:B------:R-:W-:Y:S01]  /*01d0*/  UIADD3 UR4, UPT, UPT, UR4, 0x1, URZ ;  /* 0x0000000104047890 */ /* 0x000fe2000fffe0ff */
[----:B------:R-:W-:Y:S01]  /*01e0*/  IMAD.WIDE R6, R5, 0x8, R6 ;  /* 0x0000000805067825 */ /* 0x000fe200078e0206 */
[----:B0-----:R-:W-:-:S04]  /*01f0*/  ISETP.GE.U32.AND P2, PT, R9, 0x8, PT ;  /* 0x000000080900780c */ /* 0x001fc80003f46070 */
[----:B------:R-:W-:Y:S01]  /*0200*/  ISETP.NE.AND P1, PT, R8, UR4, PT ;  /* 0x0000000408007c0c */ /* 0x000fe2000bf25270 */
[----:B------:R-:W-:-:S08]  /*0210*/  HFMA2 R8, -RZ, RZ, 0, 0 ;  /* 0x00000000ff087431 */ /* 0x000fd000000001ff */
[----:B-1----:R-:W-:Y:S05]  /*0220*/  @!P2 BRA `(.L_x_7) ;  /* 0x00000000009ca947 */ /* 0x002fea0003800000 */
[----:B------:R-:W-:Y:S02]  /*0230*/  MOV R27, RZ ;  /* 0x000000ff001b7202 */ /* 0x000fe40000000f00 */
[----:B------:R-:W-:-:S07]  /*0240*/  MOV R8, R2 ;  /* 0x0000000200087202 */ /* 0x000fce0000000f00 */
.L_x_8:
[----:B-1----:R-:W-:Y:S01]  /*0250*/  IMAD.WIDE R20, R27, 0x8, R6 ;  /* 0x000000081b147825 */ /* 0x002fe200078e0206 */
[----:B------:R-:W-:-:S03]  /*0260*/  IADD3 R8, PT, PT, R8, 0x8, RZ ;  /* 0x0000000808087810 */ /* 0x000fc60007ffe0ff */
[----:B------:R-:W0:Y:S01]  /*0270*/  I2F.F64.U64 R12, R20 ;  /* 0x00000014000c7312 */ /* 0x000e220000301800 */
[----:B------:R-:W-:Y:S01]  /*0280*/  IMAD.WIDE R16, R27, 0x8, R10 ;  /* 0x000000081b107825 */ /* 0x000fe200078e020a */
[----:B------:R-:W-:Y:S02]  /*0290*/  ISETP.NE.AND P2, PT, R8, RZ, PT ;  /* 0x000000ff0800720c */ /* 0x000fe40003f45270 */
[C---:B------:R-:W-:Y:S01]  /*02a0*/  LEA R27, R25.reuse, R27, 0x3 ;  /* 0x0000001b191b7211 */ /* 0x040fe200078e18ff */
[----:B------:R-:W-:-:S04]  /*02b0*/  IMAD.WIDE R14, R25, 0x8, R20 ;  /* 0x00000008190e7825 */ /* 0x000fc800078e0214 */
[----:B------:R-:W1:Y:S01]  /*02c0*/  I2F.F64.U64 R28, R14 ;  /* 0x0000000e001c7312 */ /* 0x000e620000301800 */
[C---:B------:R-:W-:Y:S01]  /*02d0*/  IMAD.WIDE R22, R25.reuse, 0x8, R14 ;  /* 0x0000000819167825 */ /* 0x040fe200078e020e */
[----:B0-----:R0:W-:Y:S06]  /*02e0*/  STG.E.64 desc[UR6][R16.64], R12 ;  /* 0x0000000c10007986 */ /* 0x0011ec000c101b06 */
[----:B------:R2:W3:Y:S02]  /*02f0*/  I2F.F64.U64 R14, R22 ;  /* 0x00000016000e7312 */ /* 0x0004e40000301800 */
[----:B--2---:R-:W-:-:S04]  /*0300*/  IMAD.WIDE R22, R25, 0x8, R22 ;  /* 0x0000000819167825 */ /* 0x004fc800078e0216 */
[C---:B0-----:R-:W-:Y:S02]  /*0310*/  IMAD.WIDE R16, R25.reuse, 0x8, R16 ;  /* 0x0000000819107825 */ /* 0x041fe400078e0210 */
[----:B------:R0:W2:Y:S02]  /*0320*/  I2F.F64.U64 R12, R22 ;  /* 0x00000016000c7312 */ /* 0x0000a40000301800 */
[C---:B------:R-:W-:Y:S01]  /*0330*/  IMAD.WIDE R18, R25.reuse, 0x8, R22 ;  /* 0x0000000819127825 */ /* 0x040fe200078e0216 */
[----:B-1----:R1:W-:Y:S03]  /*0340*/  STG.E.64 desc[UR6][R16.64], R28 ;  /* 0x0000001c10007986 */ /* 0x0023e6000c101b06 */
[----:B------:R-:W-:-:S05]  /*0350*/  IMAD.WIDE R20, R25, 0x8, R16 ;  /* 0x0000000819147825 */ /* 0x000fca00078e0210 */
[----:B---3--:R3:W-:Y:S01]  /*0360*/  STG.E.64 desc[UR6][R20.64], R14 ;  /* 0x0000000e14007986 */ /* 0x0087e2000c101b06 */
[C---:B0-----:R-:W-:Y:S01]  /*0370*/  IMAD.WIDE R22, R25.reuse, 0x8, R20 ;  /* 0x0000000819167825 */ /* 0x041fe200078e0214 */
[----:B-1----:R0:W1:Y:S04]  /*0380*/  I2F.F64.U64 R28, R18 ;  /* 0x00000012001c7312 */ /* 0x0020680000301800 */
[----:B--2---:R2:W-:Y:S01]  /*0390*/  STG.E.64 desc[UR6][R22.64], R12 ;  /* 0x0000000c16007986 */ /* 0x0045e2000c101b06 */
[----:B0-----:R-:W-:-:S04]  /*03a0*/  IMAD.WIDE R18, R25, 0x8, R18 ;  /* 0x0000000819127825 */ /* 0x001fc800078e0212 */
[----:B---3--:R-:W0:Y:S01]  /*03b0*/  I2F.F64.U64 R20, R18 ;  /* 0x0000001200147312 */ /* 0x008e220000301800 */
[----:B--2---:R-:W-:-:S04]  /*03c0*/  IMAD.WIDE R22, R25, 0x8, R22 ;  /* 0x0000000819167825 */ /* 0x004fc800078e0216 */
[C---:B------:R-:W-:Y:S01]  /*03d0*/  IMAD.WIDE R14, R25.reuse, 0x8, R18 ;  /* 0x00000008190e7825 */ /* 0x040fe200078e0212 */
[----:B-1----:R-:W-:Y:S03]  /*03e0*/  STG.E.64 desc[UR6][R22.64], R28 ;  /* 0x0000001c16007986 */ /* 0x002fe6000c101b06 */
[----:B------:R1:W2:Y:S01]  /*03f0*/  I2F.F64.U64 R12, R14 ;  /* 0x0000000e000c7312 */ /* 0x0002a20000301800 */
[----:B------:R-:W-:-:S07]  /*0400*/  IMAD.WIDE R16, R25, 0x8, R14 ;  /* 0x0000000819107825 */ /* 0x000fce00078e020e */
[----:B------:R-:W3:Y:S01]  /*0410*/  I2F.F64.U64 R16, R16 ;  /* 0x0000001000107312 */ /* 0x000ee20000301800 */
[----:B-1----:R-:W-:-:S05]  /*0420*/  IMAD.WIDE R14, R25, 0x8, R22 ;  /* 0x00000008190e7825 */ /* 0x002fca00078e0216 */
[----:B0-----:R0:W-:Y:S01]  /*0430*/  STG.E.64 desc[UR6][R14.64], R20 ;  /* 0x000000140e007986 */ /* 0x0011e2000c101b06 */
[----:B------:R-:W-:-:S05]  /*0440*/  IMAD.WIDE R18, R25, 0x8, R14 ;  /* 0x0000000819127825 */ /* 0x000fca00078e020e */
[----:B--2---:R1:W-:Y:S01]  /*0450*/  STG.E.64 desc[UR6][R18.64], R12 ;  /* 0x0000000c12007986 */ /* 0x0043e2000c101b06 */
[----:B0-----:R-:W-:-:S05]  /*0460*/  IMAD.WIDE R20, R25, 0x8, R18 ;  /* 0x0000000819147825 */ /* 0x001fca00078e0212 */
[----:B---3--:R1:W-:Y:S01]  /*0470*/  STG.E.64 desc[UR6][R20.64], R16 ;  /* 0x0000001014007986 */ /* 0x0083e2000c101b06 */
[----:B------:R-:W-:Y:S05]  /*0480*/  @P2 BRA `(.L_x_8) ;  /* 0xfffffffc00702947 */ /* 0x000fea000383ffff */
[----:B------:R-:W-:-:S07]  /*0490*/  MOV R8, R4 ;  /* 0x0000000400087202 */ /* 0x000fce0000000f00 */
.L_x_7:
[----:B------:R-:W-:-:S13]  /*04a0*/  ISETP.NE.AND P2, PT, R24, RZ, PT ;  /* 0x000000ff1800720c */ /* 0x000fda0003f45270 */
[----:B------:R-:W-:Y:S05]  /*04b0*/  @!P2 BRA `(.L_x_9) ;  /* 0x00000000009ca947 */ /* 0x000fea0003800000 */
[----:B------:R-:W-:Y:S01]  /*04c0*/  ISETP.NE.AND P2, PT, R3, RZ, PT ;  /* 0x000000ff0300720c */ /* 0x000fe20003f45270 */
[----:B------:R-:W-:-:S12]  /*04d0*/  @!P0 BRA `(.L_x_10) ;  /* 0x0000000000488947 */ /* 0x000fd80003800000 */
[----:B-1----:R-:W-:Y:S01]  /*04e0*/  IMAD R21, R25, R8, RZ ;  /* 0x0000000819157224 */ /* 0x002fe200078e02ff */
[----:B------:R-:W-:-:S03]  /*04f0*/  IADD3 R8, PT, PT, R8, 0x4, RZ ;  /* 0x0000000408087810 */ /* 0x000fc60007ffe0ff */
[----:B------:R-:W-:-:S04]  /*0500*/  IMAD.WIDE R26, R21, 0x8, R6 ;  /* 0x00000008151a7825 */ /* 0x000fc800078e0206 */
[----:B------:R-:W-:Y:S01]  /*0510*/  IMAD.WIDE R20, R21, 0x8, R10 ;  /* 0x0000000815147825 */ /* 0x000fe200078e020a */
[----:B------:R-:W0:Y:S03]  /*0520*/  I2F.F64.U64 R18, R26 ;  /* 0x0000001a00127312 */ /* 0x000e260000301800 */
[----:B------:R-:W-:-:S05]  /*0530*/  IMAD.WIDE R14, R25, 0x8, R26 ;  /* 0x00000008190e7825 */ /* 0x000fca00078e021a */
[----:B------:R-:W1:Y:S01]  /*0540*/  I2F.F64.U64 R16, R14 ;  /* 0x0000000e00107312 */ /* 0x000e620000301800 */
[----:B------:R-:W-:-:S04]  /*0550*/  IMAD.WIDE R12, R25, 0x8, R14 ;  /* 0x00000008190c7825 */ /* 0x000fc800078e020e */
[----:B------:R-:W-:-:S03]  /*0560*/  IMAD.WIDE R22, R25, 0x8, R12 ;  /* 0x0000000819167825 */ /* 0x000fc600078e020c */
[----:B------:R2:W3:Y:S01]  /*0570*/  I2F.F64.U64 R14, R12 ;  /* 0x0000000c000e7312 */ /* 0x0004e20000301800 */
[----:B0-----:R0:W-:Y:S07]  /*0580*/  STG.E.64 desc[UR6][R20.64], R18 ;  /* 0x0000001214007986 */ /* 0x0011ee000c101b06 */
[----:B------:R-:W4:Y:S01]  /*0590*/  I2F.F64.U64 R22, R22 ;  /* 0x0000001600167312 */ /* 0x000f220000301800 */
[----:B--2---:R-:W-:-:S05]  /*05a0*/  IMAD.WIDE R12, R25, 0x8, R20 ;  /* 0x00000008190c7825 */ /* 0x004fca00078e0214 */
[----:B-1----:R0:W-:Y:S01]  /*05b0*/  STG.E.64 desc[UR6][R12.64], R16 ;  /* 0x000000100c007986 */ /* 0x0021e2000c101b06 */
[----:B------:R-:W-:-:S05]  /*05c0*/  IMAD.WIDE R28, R25, 0x8, R12 ;  /* 0x00000008191c7825 */ /* 0x000fca00078e020c */
[----:B---3--:R0:W-:Y:S01]  /*05d0*/  STG.E.64 desc[UR6][R28.64], R14 ;  /* 0x0000000e1c007986 */ /* 0x0081e2000c101b06 */
[----:B------:R-:W-:-:S05]  /*05e0*/  IMAD.WIDE R26, R25, 0x8, R28 ;  /* 0x00000008191a7825 */ /* 0x000fca00078e021c */
[----:B----4-:R0:W-:Y:S02]  /*05f0*/  STG.E.64 desc[UR6][R26.64], R22 ;  /* 0x000000161a007986 */ /* 0x0101e4000c101b06 */
.L_x_10:
[----:B------:R-:W-:Y:S05]  /*0600*/  @!P2 BRA `(.L_x_9) ;  /* 0x000000000048a947 */ /* 0x000fea0003800000 */
[----:B------:R-:W-:Y:S02]  /*0610*/  ISETP.NE.AND P2, PT, R3, 0x1, PT ;  /* 0x000000010300780c */ /* 0x000fe40003f45270 */
[----:B------:R-:W-:-:S11]  /*0620*/  LOP3.LUT P3, RZ, R9, 0x1, RZ, 0xc0, !PT ;  /* 0x0000000109ff7812 */ /* 0x000fd6000786c0ff */
[----:B------:R-:W-:Y:S05]  /*0630*/  @!P2 BRA `(.L_x_11) ;  /* 0x000000000028a947 */ /* 0x000fea0003800000 */
[----:B01----:R-:W-:Y:S01]  /*0640*/  IMAD R19, R25, R8, RZ ;  /* 0x0000000819137224 */ /* 0x003fe200078e02ff */
[----:B------:R-:W-:-:S03]  /*0650*/  IADD3 R8, PT, PT, R8, 0x2, RZ ;  /* 0x0000000208087810 */ /* 0x000fc60007ffe0ff */
[----:B------:R-:W-:-:S04]  /*0660*/  IMAD.WIDE R16, R19, 0x8, R6 ;  /* 0x0000000813107825 */ /* 0x000fc800078e0206 */
[----:B------:R-:W0:Y:S01]  /*0670*/  I2F.F64.U64 R12, R16 ;  /* 0x00000010000c7312 */ /* 0x000e220000301800 */
[----:B------:R-:W-:-:S04]  /*0680*/  IMAD.WIDE R18, R19, 0x8, R10 ;  /* 0x0000000813127825 */ /* 0x000fc800078e020a */
[----:B------:R-:W-:-:S04]  /*0690*/  IMAD.WIDE R14, R25, 0x8, R16 ;  /* 0x00000008190e7825 */ /* 0x000fc800078e0210 */
[----:B------:R-:W-:Y:S02]  /*06a0*/  IMAD.WIDE R20, R25, 0x8, R18 ;  /* 0x0000000819147825 */ /* 0x000fe400078e0212 */
[----:B------:R-:W1:Y:S01]  /*06b0*/  I2F.F64.U64 R14, R14 ;  /* 0x0000000e000e7312 */ /* 0x000e620000301800 */
[----:B0-----:R2:W-:Y:S04]  /*06c0*/  STG.E.64 desc[UR6][R18.64], R12 ;  /* 0x0000000c12007986 */ /* 0x0015e8000c101b06 */
[----:B-1----:R2:W-:Y:S02]  /*06d0*/  STG.E.64 desc[UR6][R20.64], R14 ;  /* 0x0000000e14007986 */ /* 0x0025e4000c101b06 */
.L_x_11:
[----:B012---:R-:W-:-:S04]  /*06e0*/  @P3 IMAD R13, R25, R8, RZ ;  /* 0x00000008190d3224 */ /* 0x007fc800078e02ff */
[----:B------:R-:W-:-:S04]  /*06f0*/  @P3 IMAD.WIDE R8, R13, 0x8, R6 ;  /* 0x000000080d083825 */ /* 0x000fc800078e0206 */
[----:B------:R-:W-:Y:S02]  /*0700*/  @P3 IMAD.WIDE R12, R13, 0x8, R10 ;  /* 0x000000080d0c3825 */ /* 0x000fe400078e020a */
[----:B------:R-:W0:Y:S03]  /*0710*/  @P3 I2F.F64.U64 R8, R8 ;  /* 0x0000000800083312 */ /* 0x000e260000301800 */
[----:B0-----:R2:W-:Y:S02]  /*0720*/  @P3 STG.E.64 desc[UR6][R12.64], R8 ;  /* 0x000000080c003986 */ /* 0x0015e4000c101b06 */
.L_x_9:
[----:B------:R-:W-:-:S04]  /*0730*/  LEA R10, P2, R5, R10, 0x3 ;  /* 0x0000000a050a7211 */ /* 0x000fc800078418ff */
[----:B------:R-:W-:Y:S01]  /*0740*/  IADD3.X R11, PT, PT, R11, R0, RZ, P2, !PT ;  /* 0x000000000b0b7210 */ /* 0x000fe200017fe4ff */
[----:B------:R-:W-:Y:S08]  /*0750*/  @P1 BRA `(.L_x_12) ;  /* 0xfffffff800981947 */ /* 0x000ff0000383ffff */
[----:B------:R-:W-:Y:S05]  /*0760*/  EXIT ;  /* 0x000000000000794d */ /* 0x000fea0003800000 */
.L_x_13:
        /* <DEDUP_REMOVED lines=9> */
.L_x_15:


//--------------------- .nv.shared.reserved.0     --------------------------
	.section	.nv.shared.reserved.0,"aw",@nobits
	.weak		__nv_reservedSMEM_offset_0_alias
	.size		__nv_reservedSMEM_offset_0_alias, 0, 64
	.other		__nv_reservedSMEM_offset_0_alias,@"STO_CUDA_RESERVED_SHARED STV_DEFAULT"
__nv_reservedSMEM_offset_0_alias:
	.zero		0
	.zero		64


//--------------------- .nv.constant0._Z13global_memoryPdiiPyS0_ --------------------------
	.section	.nv.constant0._Z13global_memoryPdiiPyS0_,"a",@progbits
	.sectionflags	@""
	.align	4
.nv.constant0._Z13global_memoryPdiiPyS0_:
	.zero		928


//--------------------- .nv.constant0._Z15array_generatorPdii --------------------------
	.section	.nv.constant0._Z15array_generatorPdii,"a",@progbits
	.sectionflags	@""
	.align	4
.nv.constant0._Z15array_generatorPdii:
	.zero		912


//--------------------- SYMBOLS --------------------------

	.type		.nv.reservedSmem.offset0,@object
	.size		.nv.reservedSmem.offset0,0x4
